	.headerflags	@"EF_CUDA_TEXMODE_UNIFIED EF_CUDA_64BIT_ADDRESS EF_CUDA_ACCELERATORS EF_CUDA_SM90 EF_CUDA_VIRTUAL_SM(EF_CUDA_SM90)"
	.elftype	@"ET_EXEC"


//--------------------- .nv.info                  --------------------------
	.section	.nv.info,"",@"SHT_CUDA_INFO"
	.align	4


	//----- nvinfo : EIATTR_REGCOUNT
	.align		4
        /*0000*/ 	.byte	0x04, 0x2f
        /*0002*/ 	.short	(.L_3 - .L_2)
	.align		4
.L_2:
        /*0004*/ 	.word	index@(triton_poi_fused__native_batch_norm_legit_no_training_convolution_relu_49)
        /*0008*/ 	.word	0x00000017


	//----- nvinfo : EIATTR_MIN_STACK_SIZE
	.align		4
.L_3:
        /*000c*/ 	.byte	0x04, 0x12
        /*000e*/ 	.short	(.L_5 - .L_4)
	.align		4
.L_4:
        /*0010*/ 	.word	index@(triton_poi_fused__native_batch_norm_legit_no_training_convolution_relu_49)
        /*0014*/ 	.word	0x00000000


	//----- nvinfo : EIATTR_FRAME_SIZE
	.align		4
.L_5:
        /*0018*/ 	.byte	0x04, 0x11
        /*001a*/ 	.short	(.L_7 - .L_6)
	.align		4
.L_6:
        /*001c*/ 	.word	index@(triton_poi_fused__native_batch_norm_legit_no_training_convolution_relu_49)
        /*0020*/ 	.word	0x00000000


	//----- nvinfo : EIATTR_MIN_STACK_SIZE
	.align		4
.L_7:
        /*0024*/ 	.byte	0x04, 0x12
        /*0026*/ 	.short	(.L_9 - .L_8)
	.align		4
.L_8:
        /*0028*/ 	.word	index@(triton_poi_fused__native_batch_norm_legit_no_training_convolution_relu_49)
        /*002c*/ 	.word	0x00000000
.L_9:


//--------------------- .nv.info.triton_poi_fused__native_batch_norm_legit_no_training_convolution_relu_49 --------------------------
	.section	.nv.info.triton_poi_fused__native_batch_norm_legit_no_training_convolution_relu_49,"",@"SHT_CUDA_INFO"
	.sectionflags	@""
	.align	4


	//----- nvinfo : EIATTR_CUDA_API_VERSION
	.align		4
        /*0000*/ 	.byte	0x04, 0x37
        /*0002*/ 	.short	(.L_11 - .L_10)
.L_10:
        /*0004*/ 	.word	0x0000007c


	//----- nvinfo : EIATTR_KPARAM_INFO
	.align		4
.L_11:
        /*0008*/ 	.byte	0x04, 0x17
        /*000a*/ 	.short	(.L_13 - .L_12)
.L_12:
        /*000c*/ 	.word	0x00000000
        /*0010*/ 	.short	0x0007
        /*0012*/ 	.short	0x0038
        /*0014*/ 	.byte	0x00, 0xf0, 0x11, 0x00


	//----- nvinfo : EIATTR_KPARAM_INFO
	.align		4
.L_13:
        /*0018*/ 	.byte	0x04, 0x17
        /*001a*/ 	.short	(.L_15 - .L_14)
.L_14:
        /*001c*/ 	.word	0x00000000
        /*0020*/ 	.short	0x0006
        /*0022*/ 	.short	0x0030
        /*0024*/ 	.byte	0x00, 0xf4, 0x21, 0x00


	//----- nvinfo : EIATTR_KPARAM_INFO
	.align		4
.L_15:
        /*0028*/ 	.byte	0x04, 0x17
        /*002a*/ 	.short	(.L_17 - .L_16)
.L_16:
        /*002c*/ 	.word	0x00000000
        /*0030*/ 	.short	0x0005
        /*0032*/ 	.short	0x0028
        /*0034*/ 	.byte	0x00, 0xf4, 0x21, 0x00


	//----- nvinfo : EIATTR_KPARAM_INFO
	.align		4
.L_17:
        /*0038*/ 	.byte	0x04, 0x17
        /*003a*/ 	.short	(.L_19 - .L_18)
.L_18:
        /*003c*/ 	.word	0x00000000
        /*0040*/ 	.short	0x0004
        /*0042*/ 	.short	0x0020
        /*0044*/ 	.byte	0x00, 0xf4, 0x21, 0x00


	//----- nvinfo : EIATTR_KPARAM_INFO
	.align		4
.L_19:
        /*0048*/ 	.byte	0x04, 0x17
        /*004a*/ 	.short	(.L_21 - .L_20)
.L_20:
        /*004c*/ 	.word	0x00000000
        /*0050*/ 	.short	0x0003
        /*0052*/ 	.short	0x0018
        /*0054*/ 	.byte	0x00, 0xf4, 0x21, 0x00


	//----- nvinfo : EIATTR_KPARAM_INFO
	.align		4
.L_21:
        /*0058*/ 	.byte	0x04, 0x17
        /*005a*/ 	.short	(.L_23 - .L_22)
.L_22:
        /*005c*/ 	.word	0x00000000
        /*0060*/ 	.short	0x0002
        /*0062*/ 	.short	0x0010
        /*0064*/ 	.byte	0x00, 0xf4, 0x21, 0x00


	//----- nvinfo : EIATTR_KPARAM_INFO
	.align		4
.L_23:
        /*0068*/ 	.byte	0x04, 0x17
        /*006a*/ 	.short	(.L_25 - .L_24)
.L_24:
        /*006c*/ 	.word	0x00000000
        /*0070*/ 	.short	0x0001
        /*0072*/ 	.short	0x0008
        /*0074*/ 	.byte	0x00, 0xf4, 0x21, 0x00


	//----- nvinfo : EIATTR_KPARAM_INFO
	.align		4
.L_25:
        /*0078*/ 	.byte	0x04, 0x17
        /*007a*/ 	.short	(.L_27 - .L_26)
.L_26:
        /*007c*/ 	.word	0x00000000
        /*0080*/ 	.short	0x0000
        /*0082*/ 	.short	0x0000
        /*0084*/ 	.byte	0x00, 0xf4, 0x21, 0x00


	//----- nvinfo : EIATTR_SPARSE_MMA_MASK
	.align		4
.L_27:
        /*0088*/ 	.byte	0x03, 0x50
        /*008a*/ 	.short	0x0000


	//----- nvinfo : EIATTR_MAXREG_COUNT
	.align		4
        /*008c*/ 	.byte	0x03, 0x1b
        /*008e*/ 	.short	0x00ff


	//----- nvinfo : EIATTR_EXIT_INSTR_OFFSETS
	.align		4
        /*0090*/ 	.byte	0x04, 0x1c
        /*0092*/ 	.short	(.L_29 - .L_28)


	//   ....[0]....
.L_28:
        /*0094*/ 	.word	0x00000340


	//   ....[1]....
        /*0098*/ 	.word	0x00000360


	//----- nvinfo : EIATTR_REQNTID
	.align		4
.L_29:
        /*009c*/ 	.byte	0x04, 0x10
        /*009e*/ 	.short	(.L_31 - .L_30)
.L_30:
        /*00a0*/ 	.word	0x00000080
        /*00a4*/ 	.word	0x00000001
        /*00a8*/ 	.word	0x00000001


	//----- nvinfo : EIATTR_CBANK_PARAM_SIZE
	.align		4
.L_31:
        /*00ac*/ 	.byte	0x03, 0x19
        /*00ae*/ 	.short	0x003c


	//----- nvinfo : EIATTR_PARAM_CBANK
	.align		4
        /*00b0*/ 	.byte	0x04, 0x0a
        /*00b2*/ 	.short	(.L_33 - .L_32)
	.align		4
.L_32:
        /*00b4*/ 	.word	index@(.nv.constant0.triton_poi_fused__native_batch_norm_legit_no_training_convolution_relu_49)
        /*00b8*/ 	.short	0x0210
        /*00ba*/ 	.short	0x003c


	//----- nvinfo : EIATTR_SW_WAR
	.align		4
.L_33:
        /*00bc*/ 	.byte	0x04, 0x36
        /*00be*/ 	.short	(.L_35 - .L_34)
.L_34:
        /*00c0*/ 	.word	0x00000008
.L_35:


//--------------------- .nv.callgraph             --------------------------
	.section	.nv.callgraph,"",@"SHT_CUDA_CALLGRAPH"
	.align	4
	.sectionentsize	8
	.align		4
        /*0000*/ 	.word	0x00000000
	.align		4
        /*0004*/ 	.word	0xffffffff
	.align		4
        /*0008*/ 	.word	0x00000000
	.align		4
        /*000c*/ 	.word	0xfffffffe
	.align		4
        /*0010*/ 	.word	0x00000000
	.align		4
        /*0014*/ 	.word	0xfffffffd
	.align		4
        /*0018*/ 	.word	0x00000000
	.align		4
        /*001c*/ 	.word	0xfffffffc


//--------------------- .nv.constant4             --------------------------
	.section	.nv.constant4,"a",@progbits
	.align	8
	.align		8
.nv.constant4:
        /*0000*/ 	.dword	_$_str
	.align		8
        /*0008*/ 	.dword	_$_str_$_2


//--------------------- .text.triton_poi_fused__native_batch_norm_legit_no_training_convolution_relu_49 --------------------------
	.section	.text.triton_poi_fused__native_batch_norm_legit_no_training_convolution_relu_49,"ax",@progbits
	.align	128
        .global         triton_poi_fused__native_batch_norm_legit_no_training_convolution_relu_49
        .type           triton_poi_fused__native_batch_norm_legit_no_training_convolution_relu_49,@function
        .size           triton_poi_fused__native_batch_norm_legit_no_training_convolution_relu_49,(.L_x_1 - triton_poi_fused__native_batch_norm_legit_no_training_convolution_relu_49)
        .other          triton_poi_fused__native_batch_norm_legit_no_training_convolution_relu_49,@"STO_CUDA_ENTRY STV_DEFAULT"
triton_poi_fused__native_batch_norm_legit_no_training_convolution_relu_49:
.text.triton_poi_fused__native_batch_norm_legit_no_training_convolution_relu_49:
[----:B------:R-:W0:Y:S01]  /*0000*/  LDC R1, c[0x0][0x28] ;  /* 0x00000a00ff017b82 */ /* 0x000e220000000800 */
[----:B------:R-:W1:Y:S07]  /*0010*/  S2R R0, SR_TID.X ;  /* 0x0000000000007919 */ /* 0x000e6e0000002100 */
[----:B------:R-:W2:Y:S01]  /*0020*/  LDC.64 R12, c[0x0][0x228] ;  /* 0x00008a00ff0c7b82 */ /* 0x000ea20000000a00 */
[----:B------:R-:W-:Y:S01]  /*0030*/  CS2R R4, SRZ ;  /* 0x0000000000047805 */ /* 0x000fe2000001ff00 */
[----:B------:R-:W-:Y:S01]  /*0040*/  ULDC.64 UR4, c[0x0][0x208] ;  /* 0x0000820000047ab9 */ /* 0x000fe20000000a00 */
[----:B------:R-:W3:Y:S05]  /*0050*/  S2R R3, SR_CTAID.X ;  /* 0x0000000000037919 */ /* 0x000eea0000002500 */
[----:B------:R-:W4:Y:S08]  /*0060*/  LDC.64 R10, c[0x0][0x218] ;  /* 0x00008600ff0a7b82 */ /* 0x000f300000000a00 */
[----:B------:R-:W5:Y:S08]  /*0070*/  LDC.64 R14, c[0x0][0x220] ;  /* 0x00008800ff0e7b82 */ /* 0x000f700000000a00 */
[----:B------:R-:W5:Y:S01]  /*0080*/  LDC.64 R16, c[0x0][0x230] ;  /* 0x00008c00ff107b82 */ /* 0x000f620000000a00 */
[----:B-1----:R-:W-:-:S07]  /*0090*/  LOP3.LUT R0, R0, 0x7f, RZ, 0xc0, !PT ;  /* 0x0000007f00007812 */ /* 0x002fce00078ec0ff */
[----:B------:R-:W1:Y:S01]  /*00a0*/  LDC.64 R6, c[0x0][0x238] ;  /* 0x00008e00ff067b82 */ /* 0x000e620000000a00 */
[----:B---3--:R-:W-:-:S04]  /*00b0*/  LEA R0, R3, R0, 0x7 ;  /* 0x0000000003007211 */ /* 0x008fc800078e38ff */
[C---:B------:R-:W-:Y:S01]  /*00c0*/  ISETP.GE.AND P0, PT, R0.reuse, 0x2800, PT ;  /* 0x000028000000780c */ /* 0x040fe20003f06270 */
[----:B------:R-:W-:-:S05]  /*00d0*/  IMAD.HI R2, R0, 0x66666667, RZ ;  /* 0x6666666700027827 */ /* 0x000fca00078e02ff */
[----:B------:R-:W-:-:S04]  /*00e0*/  SHF.R.U32.HI R3, RZ, 0x1f, R2 ;  /* 0x0000001fff037819 */ /* 0x000fc80000011602 */
[----:B------:R-:W-:-:S05]  /*00f0*/  LEA.HI.SX32 R3, R2, R3, 0x1a ;  /* 0x0000000302037211 */ /* 0x000fca00078fd2ff */
[----:B------:R-:W-:Y:S02]  /*0100*/  IMAD R19, R3, -0xa0, R0 ;  /* 0xffffff6003137824 */ /* 0x000fe400078e0200 */
[----:B------:R-:W3:Y:S02]  /*0110*/  LDC.64 R2, c[0x0][0x210] ;  /* 0x00008400ff027b82 */ /* 0x000ee40000000a00 */
[----:B--2---:R-:W-:-:S05]  /*0120*/  IMAD.WIDE R12, R19, 0x4, R12 ;  /* 0x00000004130c7825 */ /* 0x004fca00078e020c */
[----:B------:R5:W2:Y:S01]  /*0130*/  @!P0 LDG.E.EL R4, desc[UR4][R12.64] ;  /* 0x000000040c048981 */ /* 0x000aa2000c2e1900 */
[----:B------:R-:W-:Y:S01]  /*0140*/  CS2R R8, SRZ ;  /* 0x0000000000087805 */ /* 0x000fe2000001ff00 */
[----:B----4-:R-:W-:-:S05]  /*0150*/  IMAD.WIDE R10, R19, 0x4, R10 ;  /* 0x00000004130a7825 */ /* 0x010fca00078e020a */
[----:B------:R4:W2:Y:S01]  /*0160*/  @!P0 LDG.E.EL R8, desc[UR4][R10.64] ;  /* 0x000000040a088981 */ /* 0x0008a2000c2e1900 */
[----:B-----5:R-:W-:-:S04]  /*0170*/  IMAD.WIDE R12, R19, 0x4, R14 ;  /* 0x00000004130c7825 */ /* 0x020fc800078e020e */
[----:B---3--:R-:W-:Y:S01]  /*0180*/  IMAD.WIDE R2, R0, 0x4, R2 ;  /* 0x0000000400027825 */ /* 0x008fe200078e0202 */
[----:B------:R-:W3:Y:S04]  /*0190*/  @!P0 LDG.E.EL R9, desc[UR4][R12.64] ;  /* 0x000000040c098981 */ /* 0x000ee8000c2e1900 */
[----:B------:R-:W5:Y:S01]  /*01a0*/  @!P0 LDG.E R5, desc[UR4][R2.64] ;  /* 0x0000000402058981 */ /* 0x000f62000c1e1900 */
[----:B0-----:R-:W-:-:S04]  /*01b0*/  IMAD.WIDE R14, R19, 0x4, R16 ;  /* 0x00000004130e7825 */ /* 0x001fc800078e0210 */
[----:B-1----:R-:W-:Y:S01]  /*01c0*/  IMAD.WIDE R16, R19, 0x4, R6 ;  /* 0x0000000413107825 */ /* 0x002fe200078e0206 */
[----:B------:R-:W-:Y:S01]  /*01d0*/  CS2R R18, SRZ ;  /* 0x0000000000127805 */ /* 0x000fe2000001ff00 */
[----:B----4-:R-:W-:Y:S01]  /*01e0*/  HFMA2.MMA R11, -RZ, RZ, 1.625, 0 ;  /* 0x3e800000ff0b7435 */ /* 0x010fe200000001ff */
[----:B------:R-:W0:Y:S04]  /*01f0*/  LDC.64 R6, c[0x0][0x240] ;  /* 0x00009000ff067b82 */ /* 0x000e280000000a00 */
[----:B------:R-:W4:Y:S04]  /*0200*/  @!P0 LDG.E.EL R18, desc[UR4][R14.64] ;  /* 0x000000040e128981 */ /* 0x000f28000c2e1900 */
[----:B------:R-:W4:Y:S01]  /*0210*/  @!P0 LDG.E.EL R19, desc[UR4][R16.64] ;  /* 0x0000000410138981 */ /* 0x000f22000c2e1900 */
[----:B0-----:R-:W-:-:S04]  /*0220*/  IMAD.WIDE R6, R0, 0x4, R6 ;  /* 0x0000000400067825 */ /* 0x001fc800078e0206 */
[----:B--2---:R-:W-:-:S04]  /*0230*/  FADD R4, R4, 9.9999997473787516356e-06 ;  /* 0x3727c5ac04047421 */ /* 0x004fc80000000000 */
[----:B------:R-:W0:Y:S02]  /*0240*/  MUFU.SQRT R20, R4 ;  /* 0x0000000400147308 */ /* 0x000e240000002000 */
[C---:B0-----:R-:W-:Y:S02]  /*0250*/  FSETP.GT.AND P1, PT, R20.reuse, 8.50705917302346158658e+37, PT ;  /* 0x7e8000001400780b */ /* 0x041fe40003f24000 */
[----:B------:R-:W-:-:S11]  /*0260*/  FSETP.GEU.AND P2, PT, R20, 1.175494350822287508e-38, PT ;  /* 0x008000001400780b */ /* 0x000fd60003f4e000 */
[----:B------:R-:W-:-:S04]  /*0270*/  @P1 FMUL R20, R20, 0.25 ;  /* 0x3e80000014141820 */ /* 0x000fc80000400000 */
[----:B------:R-:W-:-:S06]  /*0280*/  @!P2 FMUL R20, R20, 16777216 ;  /* 0x4b8000001414a820 */ /* 0x000fcc0000400000 */
[----:B------:R-:W0:Y:S01]  /*0290*/  MUFU.RCP R20, R20 ;  /* 0x0000001400147308 */ /* 0x000e220000001000 */
[----:B------:R-:W-:Y:S01]  /*02a0*/  FSEL R11, R11, 1, P1 ;  /* 0x3f8000000b0b7808 */ /* 0x000fe20000800000 */
[----:B-----5:R-:W-:-:S04]  /*02b0*/  FADD R5, R8, R5 ;  /* 0x0000000508057221 */ /* 0x020fc80000000000 */
[----:B------:R-:W-:Y:S01]  /*02c0*/  @!P2 FMUL R11, R11, 16777216 ;  /* 0x4b8000000b0ba820 */ /* 0x000fe20000400000 */
[----:B---3--:R-:W-:-:S03]  /*02d0*/  FADD R9, R5, -R9 ;  /* 0x8000000905097221 */ /* 0x008fc60000000000 */
[----:B0-----:R-:W-:-:S04]  /*02e0*/  FMUL R4, R20, R11 ;  /* 0x0000000b14047220 */ /* 0x001fc80000400000 */
[----:B------:R-:W-:-:S04]  /*02f0*/  FMUL R4, R9, R4 ;  /* 0x0000000409047220 */ /* 0x000fc80000400000 */
[----:B----4-:R-:W-:Y:S01]  /*0300*/  FFMA R4, R4, R18, R19 ;  /* 0x0000001204047223 */ /* 0x010fe20000000013 */
[----:B------:R0:W-:Y:S04]  /*0310*/  @!P0 STG.E desc[UR4][R2.64], R5 ;  /* 0x0000000502008986 */ /* 0x0001e8000c101904 */
[----:B------:R-:W-:-:S04]  /*0320*/  FSETP.GEU.AND P1, PT, R4, RZ, PT ;  /* 0x000000ff0400720b */ /* 0x000fc80003f2e000 */
[----:B------:R-:W-:Y:S01]  /*0330*/  FSEL R9, R4, RZ, P1 ;  /* 0x000000ff04097208 */ /* 0x000fe20000800000 */
[----:B0-----:R-:W-:Y:S08]  /*0340*/  @P0 EXIT ;  /* 0x000000000000094d */ /* 0x001ff00003800000 */
[----:B------:R-:W-:Y:S01]  /*0350*/  STG.E desc[UR4][R6.64], R9 ;  /* 0x0000000906007986 */ /* 0x000fe2000c101904 */
[----:B------:R-:W-:Y:S05]  /*0360*/  EXIT ;  /* 0x000000000000794d */ /* 0x000fea0003800000 */
.L_x_0:
[----:B------:R-:W-:-:S00]  /*0370*/  BRA `(.L_x_0) ;  /* 0xfffffffc00fc7947 */ /* 0x000fc0000383ffff */
[----:B------:R-:W-:-:S00]  /*0380*/  NOP ;  /* 0x0000000000007918 */ /* 0x000fc00000000000 */
[----:B------:R-:W-:-:S00]  /*0390*/  NOP ;  /* 0x0000000000007918 */ /* 0x000fc00000000000 */
[----:B------:R-:W-:-:S00]  /*03a0*/  NOP ;  /* 0x0000000000007918 */ /* 0x000fc00000000000 */
[----:B------:R-:W-:-:S00]  /*03b0*/  NOP ;  /* 0x0000000000007918 */ /* 0x000fc00000000000 */
[----:B------:R-:W-:-:S00]  /*03c0*/  NOP ;  /* 0x0000000000007918 */ /* 0x000fc00000000000 */
[----:B------:R-:W-:-:S00]  /*03d0*/  NOP ;  /* 0x0000000000007918 */ /* 0x000fc00000000000 */
[----:B------:R-:W-:-:S00]  /*03e0*/  NOP ;  /* 0x0000000000007918 */ /* 0x000fc00000000000 */
[----:B------:R-:W-:-:S00]  /*03f0*/  NOP ;  /* 0x0000000000007918 */ /* 0x000fc00000000000 */
.L_x_1:


//--------------------- .nv.global.init           --------------------------
	.section	.nv.global.init,"aw",@progbits
.nv.global.init:
	.type		_$_str,@object
	.size		_$_str,(_$_str_$_2 - _$_str)
_$_str:
        /*0000*/ 	.byte	0x5f, 0x5f, 0x43, 0x55, 0x44, 0x41, 0x5f, 0x46, 0x54, 0x5a, 0x00
	.type		_$_str_$_2,@object
	.size		_$_str_$_2,(.L_1 - _$_str_$_2)
_$_str_$_2:
        /*000b*/ 	.byte	0x5f, 0x5f, 0x43, 0x55, 0x44, 0x41, 0x5f, 0x50, 0x52, 0x45, 0x43, 0x5f, 0x53, 0x51, 0x52, 0x54
        /*001b*/ 	.byte	0x00
.L_1:


//--------------------- .nv.constant0.triton_poi_fused__native_batch_norm_legit_no_training_convolution_relu_49 --------------------------
	.section	.nv.constant0.triton_poi_fused__native_batch_norm_legit_no_training_convolution_relu_49,"a",@progbits
	.sectionflags	@""
	.align	4
.nv.constant0.triton_poi_fused__native_batch_norm_legit_no_training_convolution_relu_49:
	.zero		588
